//
// Generated by NVIDIA NVVM Compiler
//
// Compiler Build ID: CL-36424714
// Cuda compilation tools, release 13.0, V13.0.88
// Based on NVVM 20.0.0
//

.version 9.0
.target sm_100
.address_size 64

	// .globl	_Z12reverseWordsPcS_i

.visible .entry _Z12reverseWordsPcS_i(
	.param .u64 .ptr .align 1 _Z12reverseWordsPcS_i_param_0,
	.param .u64 .ptr .align 1 _Z12reverseWordsPcS_i_param_1,
	.param .u32 _Z12reverseWordsPcS_i_param_2
)
{
	.reg .pred 	%p<6>;
	.reg .b16 	%rs<4>;
	.reg .b32 	%r<20>;
	.reg .b64 	%rd<13>;

	ld.param.u64 	%rd3, [_Z12reverseWordsPcS_i_param_0];
	ld.param.u64 	%rd2, [_Z12reverseWordsPcS_i_param_1];
	ld.param.u32 	%r9, [_Z12reverseWordsPcS_i_param_2];
	cvta.to.global.u64 	%rd1, %rd3;
	mov.u32 	%r10, %tid.x;
	mov.u32 	%r11, %ctaid.x;
	mov.u32 	%r12, %ntid.x;
	mad.lo.s32 	%r1, %r11, %r12, %r10;
	setp.ge.s32 	%p1, %r1, %r9;
	@%p1 bra 	$L__BB0_8;
	min.s32 	%r2, %r1, 0;
	mov.u32 	%r16, %r1;
$L__BB0_2:
	mov.u32 	%r3, %r16;
	setp.lt.s32 	%p2, %r3, 1;
	mov.u32 	%r17, %r2;
	@%p2 bra 	$L__BB0_4;
	add.s32 	%r16, %r3, -1;
	cvt.u64.u32 	%rd4, %r16;
	add.s64 	%rd5, %rd1, %rd4;
	ld.global.u8 	%rs1, [%rd5];
	setp.ne.s16 	%p3, %rs1, 32;
	mov.u32 	%r17, %r3;
	@%p3 bra 	$L__BB0_2;
$L__BB0_4:
	mov.u32 	%r18, %r1;
$L__BB0_5:
	cvt.s64.s32 	%rd6, %r18;
	add.s64 	%rd7, %rd1, %rd6;
	ld.global.u8 	%rs2, [%rd7];
	setp.eq.s16 	%p4, %rs2, 32;
	mov.u32 	%r19, %r18;
	@%p4 bra 	$L__BB0_7;
	add.s32 	%r18, %r18, 1;
	setp.lt.s32 	%p5, %r18, %r9;
	mov.u32 	%r19, %r9;
	@%p5 bra 	$L__BB0_5;
$L__BB0_7:
	not.b32 	%r13, %r1;
	add.s32 	%r14, %r17, %r13;
	add.s32 	%r15, %r14, %r19;
	cvt.s64.s32 	%rd8, %r15;
	add.s64 	%rd9, %rd1, %rd8;
	ld.global.u8 	%rs3, [%rd9];
	cvt.s64.s32 	%rd10, %r1;
	cvta.to.global.u64 	%rd11, %rd2;
	add.s64 	%rd12, %rd11, %rd10;
	st.global.u8 	[%rd12], %rs3;
$L__BB0_8:
	ret;

}


// ===== COMPILED SASS (sm_100) =====

	.target	sm_100

	.elftype	@"ET_EXEC"


//--------------------- .note.nv.tkinfo           --------------------------
	.section	.note.nv.tkinfo,"",@"SHT_NOTE"
	.sectionflags	@"SHF_NOTE_NV_TKINFO"
	.tkinfo
        /*0018*/ 	.word	0x00000002
        /*0030*/ 	.string	""
        /*0030*/ 	.string	"ptxas"
        /*0030*/ 	.string	"Cuda compilation tools, release 13.0, V13.0.88"
        /*0030*/ 	.string	"Build cuda_13.0.r13.0/compiler.36424714_0"
        /*0030*/ 	.string	"-arch sm_100 -m 64 "



//--------------------- .note.nv.cuinfo           --------------------------
	.section	.note.nv.cuinfo,"",@"SHT_NOTE"
	.sectionflags	@"SHF_NOTE_NV_CUINFO"
        /*0018*/ 	.short	0x0002
        /*001a*/ 	.short	0x0064
        /*001c*/ 	.short	0x0082
	.zero		2


//--------------------- .nv.info                  --------------------------
	.section	.nv.info,"",@"SHT_CUDA_INFO"
	.align	4


	//----- nvinfo : EIATTR_REGCOUNT
	.align		4
        /*0000*/ 	.byte	0x04, 0x2f
        /*0002*/ 	.short	(.L_1 - .L_0)
	.align		4
.L_0:
        /*0004*/ 	.word	index@(_Z12reverseWordsPcS_i)
        /*0008*/ 	.word	0x0000000a


	//----- nvinfo : EIATTR_FRAME_SIZE
	.align		4
.L_1:
        /*000c*/ 	.byte	0x04, 0x11
        /*000e*/ 	.short	(.L_3 - .L_2)
	.align		4
.L_2:
        /*0010*/ 	.word	index@(_Z12reverseWordsPcS_i)
        /*0014*/ 	.word	0x00000000


	//----- nvinfo : EIATTR_MIN_STACK_SIZE
	.align		4
.L_3:
        /*0018*/ 	.byte	0x04, 0x12
        /*001a*/ 	.short	(.L_5 - .L_4)
	.align		4
.L_4:
        /*001c*/ 	.word	index@(_Z12reverseWordsPcS_i)
        /*0020*/ 	.word	0x00000000
.L_5:


//--------------------- .nv.compat                --------------------------
	.section	.nv.compat,"",@"SHT_CUDA_COMPAT_INFO"
	.align	4
        /*0000*/ 	.byte	0x02, 0x09, 0x00, 0x00, 0x02, 0x02, 0x01, 0x00, 0x02, 0x05, 0x05, 0x00, 0x03, 0x07, 0x01, 0x01
        /*0010*/ 	.byte	0x02, 0x03, 0x00, 0x00, 0x02, 0x06, 0x01, 0x00, 0x04, 0x0b, 0x08, 0x00, 0x09, 0x00, 0x00, 0x00
        /*0020*/ 	.byte	0x00, 0x00, 0x00, 0x00


//--------------------- .nv.info._Z12reverseWordsPcS_i --------------------------
	.section	.nv.info._Z12reverseWordsPcS_i,"",@"SHT_CUDA_INFO"
	.sectionflags	@""
	.align	4


	//----- nvinfo : EIATTR_CUDA_API_VERSION
	.align		4
        /*0000*/ 	.byte	0x04, 0x37
        /*0002*/ 	.short	(.L_7 - .L_6)
.L_6:
        /*0004*/ 	.word	0x00000082


	//----- nvinfo : EIATTR_KPARAM_INFO
	.align		4
.L_7:
        /*0008*/ 	.byte	0x04, 0x17
        /*000a*/ 	.short	(.L_9 - .L_8)
.L_8:
        /*000c*/ 	.word	0x00000000
        /*0010*/ 	.short	0x0002
        /*0012*/ 	.short	0x0010
        /*0014*/ 	.byte	0x00, 0xf0, 0x11, 0x00


	//----- nvinfo : EIATTR_KPARAM_INFO
	.align		4
.L_9:
        /*0018*/ 	.byte	0x04, 0x17
        /*001a*/ 	.short	(.L_11 - .L_10)
.L_10:
        /*001c*/ 	.word	0x00000000
        /*0020*/ 	.short	0x0001
        /*0022*/ 	.short	0x0008
        /*0024*/ 	.byte	0x00, 0xf5, 0x21, 0x00


	//----- nvinfo : EIATTR_KPARAM_INFO
	.align		4
.L_11:
        /*0028*/ 	.byte	0x04, 0x17
        /*002a*/ 	.short	(.L_13 - .L_12)
.L_12:
        /*002c*/ 	.word	0x00000000
        /*0030*/ 	.short	0x0000
        /*0032*/ 	.short	0x0000
        /*0034*/ 	.byte	0x00, 0xf5, 0x21, 0x00


	//----- nvinfo : EIATTR_SPARSE_MMA_MASK
	.align		4
.L_13:
        /*0038*/ 	.byte	0x03, 0x50
        /*003a*/ 	.short	0x0000


	//----- nvinfo : EIATTR_MAXREG_COUNT
	.align		4
        /*003c*/ 	.byte	0x03, 0x1b
        /*003e*/ 	.short	0x00ff


	//----- nvinfo : EIATTR_MERCURY_ISA_VERSION
	.align		4
        /*0040*/ 	.byte	0x03, 0x5f
        /*0042*/ 	.short	0x0101


	//----- nvinfo : EIATTR_VRC_CTA_INIT_COUNT
	.align		4
        /*0044*/ 	.byte	0x02, 0x4a
	.zero		1
	.zero		1


	//----- nvinfo : EIATTR_EXIT_INSTR_OFFSETS
	.align		4
        /*0048*/ 	.byte	0x04, 0x1c
        /*004a*/ 	.short	(.L_15 - .L_14)


	//   ....[0]....
.L_14:
        /*004c*/ 	.word	0x00000070


	//   ....[1]....
        /*0050*/ 	.word	0x00000300


	//----- nvinfo : EIATTR_CRS_STACK_SIZE
	.align		4
.L_15:
        /*0054*/ 	.byte	0x04, 0x1e
        /*0056*/ 	.short	(.L_17 - .L_16)
.L_16:
        /*0058*/ 	.word	0x00000000


	//----- nvinfo : EIATTR_CBANK_PARAM_SIZE
	.align		4
.L_17:
        /*005c*/ 	.byte	0x03, 0x19
        /*005e*/ 	.short	0x0014


	//----- nvinfo : EIATTR_PARAM_CBANK
	.align		4
        /*0060*/ 	.byte	0x04, 0x0a
        /*0062*/ 	.short	(.L_19 - .L_18)
	.align		4
.L_18:
        /*0064*/ 	.word	index@(.nv.constant0._Z12reverseWordsPcS_i)
        /*0068*/ 	.short	0x0380
        /*006a*/ 	.short	0x0014


	//----- nvinfo : EIATTR_SW_WAR
	.align		4
.L_19:
        /*006c*/ 	.byte	0x04, 0x36
        /*006e*/ 	.short	(.L_21 - .L_20)
.L_20:
        /*0070*/ 	.word	0x00000008
.L_21:


//--------------------- .nv.callgraph             --------------------------
	.section	.nv.callgraph,"",@"SHT_CUDA_CALLGRAPH"
	.align	4
	.sectionentsize	8
	.align		4
        /*0000*/ 	.word	0x00000000
	.align		4
        /*0004*/ 	.word	0xffffffff
	.align		4
        /*0008*/ 	.word	0x00000000
	.align		4
        /*000c*/ 	.word	0xfffffffe
	.align		4
        /*0010*/ 	.word	0x00000000
	.align		4
        /*0014*/ 	.word	0xfffffffd
	.align		4
        /*0018*/ 	.word	0x00000000
	.align		4
        /*001c*/ 	.word	0xfffffffc


//--------------------- .text._Z12reverseWordsPcS_i --------------------------
	.section	.text._Z12reverseWordsPcS_i,"ax",@progbits
	.align	128
        .global         _Z12reverseWordsPcS_i
        .type           _Z12reverseWordsPcS_i,@function
        .size           _Z12reverseWordsPcS_i,(.L_x_7 - _Z12reverseWordsPcS_i)
        .other          _Z12reverseWordsPcS_i,@"STO_CUDA_ENTRY STV_DEFAULT"
_Z12reverseWordsPcS_i:
.text._Z12reverseWordsPcS_i:
[----:B------:R-:W-:Y:S01]  /*0000*/  LDC R1, c[0x0][0x37c] ;  /* 0x0000df00ff017b82 */ /* 0x000fe20000000800 */
[----:B------:R-:W0:Y:S07]  /*0010*/  S2R R0, SR_TID.X ;  /* 0x0000000000007919 */ /* 0x000e2e0000002100 */
[----:B------:R-:W0:Y:S01]  /*0020*/  S2UR UR4, SR_CTAID.X ;  /* 0x00000000000479c3 */ /* 0x000e220000002500 */
[----:B------:R-:W1:Y:S07]  /*0030*/  LDCU UR5, c[0x0][0x390] ;  /* 0x00007200ff0577ac */ /* 0x000e6e0008000800 */
[----:B------:R-:W0:Y:S02]  /*0040*/  LDC R3, c[0x0][0x360] ;  /* 0x0000d800ff037b82 */ /* 0x000e240000000800 */
[----:B0-----:R-:W-:-:S05]  /*0050*/  IMAD R0, R3, UR4, R0 ;  /* 0x0000000403007c24 */ /* 0x001fca000f8e0200 */
[----:B-1----:R-:W-:-:S13]  /*0060*/  ISETP.GE.AND P0, PT, R0, UR5, PT ;  /* 0x0000000500007c0c */ /* 0x002fda000bf06270 */
[----:B------:R-:W-:Y:S05]  /*0070*/  @P0 EXIT ;  /* 0x000000000000094d */ /* 0x000fea0003800000 */
[----:B------:R-:W-:Y:S01]  /*0080*/  BSSY.RECONVERGENT B0, `(.L_x_0) ;  /* 0x000000f000007945 */ /* 0x000fe20003800200 */
[----:B------:R-:W-:Y:S01]  /*0090*/  VIMNMX R4, PT, PT, RZ, R0, PT ;  /* 0x00000000ff047248 */ /* 0x000fe20003fe0100 */
[----:B------:R-:W-:Y:S01]  /*00a0*/  IMAD.MOV.U32 R5, RZ, RZ, R0 ;  /* 0x000000ffff057224 */ /* 0x000fe200078e0000 */
[----:B------:R-:W0:Y:S01]  /*00b0*/  LDCU.64 UR4, c[0x0][0x358] ;  /* 0x00006b00ff0477ac */ /* 0x000e220008000a00 */
[----:B------:R-:W1:Y:S05]  /*00c0*/  LDCU.64 UR6, c[0x0][0x380] ;  /* 0x00007000ff0677ac */ /* 0x000e6a0008000a00 */
.L_x_2:
[----:B------:R-:W-:Y:S01]  /*00d0*/  ISETP.GE.AND P0, PT, R5, 0x1, PT ;  /* 0x000000010500780c */ /* 0x000fe20003f06270 */
[----:B------:R-:W-:-:S12]  /*00e0*/  IMAD.MOV.U32 R6, RZ, RZ, R5 ;  /* 0x000000ffff067224 */ /* 0x000fd800078e0005 */
[----:B------:R-:W-:Y:S05]  /*00f0*/  @!P0 BRA `(.L_x_1) ;  /* 0x00000000001c8947 */ /* 0x000fea0003800000 */
[----:B------:R-:W-:-:S05]  /*0100*/  VIADD R5, R5, 0xffffffff ;  /* 0xffffffff05057836 */ /* 0x000fca0000000000 */
[----:B-1----:R-:W-:-:S05]  /*0110*/  IADD3 R2, P0, PT, R5, UR6, RZ ;  /* 0x0000000605027c10 */ /* 0x002fca000ff1e0ff */
[----:B------:R-:W-:-:S05]  /*0120*/  IMAD.X R3, RZ, RZ, UR7, P0 ;  /* 0x00000007ff037e24 */ /* 0x000fca00080e06ff */
[----:B0-----:R-:W2:Y:S02]  /*0130*/  LDG.E.U8 R2, desc[UR4][R2.64] ;  /* 0x0000000402027981 */ /* 0x001ea4000c1e1100 */
[----:B--2---:R-:W-:-:S13]  /*0140*/  ISETP.NE.AND P0, PT, R2, 0x20, PT ;  /* 0x000000200200780c */ /* 0x004fda0003f05270 */
[----:B------:R-:W-:Y:S05]  /*0150*/  @P0 BRA `(.L_x_2) ;  /* 0xfffffffc00dc0947 */ /* 0x000fea000383ffff */
[----:B------:R-:W-:-:S07]  /*0160*/  IMAD.MOV.U32 R4, RZ, RZ, R6 ;  /* 0x000000ffff047224 */ /* 0x000fce00078e0006 */
.L_x_1:
[----:B01----:R-:W-:Y:S05]  /*0170*/  BSYNC.RECONVERGENT B0 ;  /* 0x0000000000007941 */ /* 0x003fea0003800200 */
.L_x_0:
[----:B------:R-:W0:Y:S01]  /*0180*/  LDC.64 R6, c[0x0][0x380] ;  /* 0x0000e000ff067b82 */ /* 0x000e220000000a00 */
[----:B------:R-:W-:Y:S01]  /*0190*/  BSSY.RECONVERGENT B0, `(.L_x_3) ;  /* 0x000000d000007945 */ /* 0x000fe20003800200 */
[----:B------:R-:W-:Y:S01]  /*01a0*/  IMAD.MOV.U32 R5, RZ, RZ, R0 ;  /* 0x000000ffff057224 */ /* 0x000fe200078e0000 */
[----:B------:R-:W1:Y:S01]  /*01b0*/  LDCU UR8, c[0x0][0x390] ;  /* 0x00007200ff0877ac */ /* 0x000e620008000800 */
[----:B------:R-:W2:Y:S05]  /*01c0*/  LDCU UR9, c[0x0][0x390] ;  /* 0x00007200ff0977ac */ /* 0x000eaa0008000800 */
.L_x_5:
[----:B0-----:R-:W-:-:S04]  /*01d0*/  IADD3 R2, P0, PT, R5, R6, RZ ;  /* 0x0000000605027210 */ /* 0x001fc80007f1e0ff */
[----:B------:R-:W-:-:S05]  /*01e0*/  LEA.HI.X.SX32 R3, R5, R7, 0x1, P0 ;  /* 0x0000000705037211 */ /* 0x000fca00000f0eff */
[----:B------:R-:W3:Y:S02]  /*01f0*/  LDG.E.U8 R2, desc[UR4][R2.64] ;  /* 0x0000000402027981 */ /* 0x000ee4000c1e1100 */
[----:B---3--:R-:W-:-:S13]  /*0200*/  ISETP.NE.AND P0, PT, R2, 0x20, PT ;  /* 0x000000200200780c */ /* 0x008fda0003f05270 */
[----:B------:R-:W-:Y:S05]  /*0210*/  @!P0 BRA `(.L_x_4) ;  /* 0x0000000000108947 */ /* 0x000fea0003800000 */
[----:B------:R-:W-:-:S05]  /*0220*/  VIADD R5, R5, 0x1 ;  /* 0x0000000105057836 */ /* 0x000fca0000000000 */
[----:B--2---:R-:W-:-:S13]  /*0230*/  ISETP.GE.AND P0, PT, R5, UR9, PT ;  /* 0x0000000905007c0c */ /* 0x004fda000bf06270 */
[----:B------:R-:W-:Y:S05]  /*0240*/  @!P0 BRA `(.L_x_5) ;  /* 0xfffffffc00e08947 */ /* 0x000fea000383ffff */
[----:B-1----:R-:W-:-:S07]  /*0250*/  IMAD.U32 R5, RZ, RZ, UR8 ;  /* 0x00000008ff057e24 */ /* 0x002fce000f8e00ff */
.L_x_4:
[----:B-12---:R-:W-:Y:S05]  /*0260*/  BSYNC.RECONVERGENT B0 ;  /* 0x0000000000007941 */ /* 0x006fea0003800200 */
.L_x_3:
[----:B------:R-:W-:Y:S01]  /*0270*/  LOP3.LUT R2, RZ, R0, RZ, 0x33, !PT ;  /* 0x00000000ff027212 */ /* 0x000fe200078e33ff */
[----:B------:R-:W0:Y:S03]  /*0280*/  LDCU.64 UR6, c[0x0][0x388] ;  /* 0x00007100ff0677ac */ /* 0x000e260008000a00 */
[----:B------:R-:W-:-:S04]  /*0290*/  IADD3 R4, PT, PT, R5, R4, R2 ;  /* 0x0000000405047210 */ /* 0x000fc80007ffe002 */
[----:B------:R-:W-:-:S04]  /*02a0*/  IADD3 R2, P0, PT, R4, R6, RZ ;  /* 0x0000000604027210 */ /* 0x000fc80007f1e0ff */
[----:B------:R-:W-:-:S06]  /*02b0*/  LEA.HI.X.SX32 R3, R4, R7, 0x1, P0 ;  /* 0x0000000704037211 */ /* 0x000fcc00000f0eff */
[----:B------:R-:W2:Y:S01]  /*02c0*/  LDG.E.U8 R3, desc[UR4][R2.64] ;  /* 0x0000000402037981 */ /* 0x000ea2000c1e1100 */
[----:B0-----:R-:W-:-:S04]  /*02d0*/  IADD3 R4, P0, PT, R0, UR6, RZ ;  /* 0x0000000600047c10 */ /* 0x001fc8000ff1e0ff */
[----:B------:R-:W-:-:S05]  /*02e0*/  LEA.HI.X.SX32 R5, R0, UR7, 0x1, P0 ;  /* 0x0000000700057c11 */ /* 0x000fca00080f0eff */
[----:B--2---:R-:W-:Y:S01]  /*02f0*/  STG.E.U8 desc[UR4][R4.64], R3 ;  /* 0x0000000304007986 */ /* 0x004fe2000c101104 */
[----:B------:R-:W-:Y:S05]  /*0300*/  EXIT ;  /* 0x000000000000794d */ /* 0x000fea0003800000 */
.L_x_6:
[----:B------:R-:W-:-:S00]  /*0310*/  BRA `(.L_x_6) ;  /* 0xfffffffc00fc7947 */ /* 0x000fc0000383ffff */
[----:B------:R-:W-:-:S00]  /*0320*/  NOP ;  /* 0x0000000000007918 */ /* 0x000fc00000000000 */
        /* <DEDUP_REMOVED lines=13> */
.L_x_7:


//--------------------- .nv.shared.reserved.0     --------------------------
	.section	.nv.shared.reserved.0,"aw",@nobits
	.weak		__nv_reservedSMEM_offset_0_alias
	.size		__nv_reservedSMEM_offset_0_alias, 0, 64
	.other		__nv_reservedSMEM_offset_0_alias,@"STO_CUDA_RESERVED_SHARED STV_DEFAULT"
__nv_reservedSMEM_offset_0_alias:
	.zero		0
	.zero		64


//--------------------- .nv.constant0._Z12reverseWordsPcS_i --------------------------
	.section	.nv.constant0._Z12reverseWordsPcS_i,"a",@progbits
	.sectionflags	@""
	.align	4
.nv.constant0._Z12reverseWordsPcS_i:
	.zero		916


//--------------------- SYMBOLS --------------------------

	.type		.nv.reservedSmem.offset0,@object
	.size		.nv.reservedSmem.offset0,0x4
